//
// Generated by NVIDIA NVVM Compiler
//
// Compiler Build ID: CL-36424714
// Cuda compilation tools, release 13.0, V13.0.88
// Based on NVVM 20.0.0
//

.version 9.0
.target sm_100
.address_size 64

// _ZZ10rmsnorm_ssILm128ELm1024EEvPfPKfmE2ss has been demoted

.entry _Z10rmsnorm_ssILm128ELm1024EEvPfPKfm(
	.param .u64 .ptr .align 1 _Z10rmsnorm_ssILm128ELm1024EEvPfPKfm_param_0,
	.param .u64 .ptr .align 1 _Z10rmsnorm_ssILm128ELm1024EEvPfPKfm_param_1,
	.param .u64 _Z10rmsnorm_ssILm128ELm1024EEvPfPKfm_param_2
)
{
	.reg .pred 	%p<21>;
	.reg .b32 	%r<100>;
	.reg .b32 	%f<89>;
	.reg .b64 	%rd<57>;
	// demoted variable
	.shared .align 4 .b8 _ZZ10rmsnorm_ssILm128ELm1024EEvPfPKfmE2ss[4096];
	ld.param.u64 	%rd28, [_Z10rmsnorm_ssILm128ELm1024EEvPfPKfm_param_0];
	ld.param.u64 	%rd30, [_Z10rmsnorm_ssILm128ELm1024EEvPfPKfm_param_1];
	ld.param.u64 	%rd29, [_Z10rmsnorm_ssILm128ELm1024EEvPfPKfm_param_2];
	cvta.to.global.u64 	%rd1, %rd30;
	mov.u32 	%r17, %tid.x;
	shl.b32 	%r18, %r17, 2;
	mov.u32 	%r19, _ZZ10rmsnorm_ssILm128ELm1024EEvPfPKfmE2ss;
	add.s32 	%r1, %r19, %r18;
	mov.b32 	%r20, 0;
	st.shared.u32 	[%r1], %r20;
	cvt.u64.u32 	%rd2, %r17;
	mov.u32 	%r2, %ctaid.x;
	mul.wide.u32 	%rd3, %r2, 1024;
	or.b64  	%rd52, %rd3, %rd2;
	setp.ge.u64 	%p1, %rd52, %rd29;
	@%p1 bra 	$L__BB0_14;
	add.s64 	%rd31, %rd52, 131072;
	max.u64 	%rd32, %rd29, %rd31;
	not.b64 	%rd33, %rd2;
	add.s64 	%rd34, %rd32, %rd33;
	sub.s64 	%rd35, %rd34, %rd3;
	shr.u64 	%rd36, %rd35, 17;
	add.s64 	%rd5, %rd36, 1;
	and.b64  	%rd6, %rd5, 15;
	setp.lt.u64 	%p2, %rd35, 1966080;
	mov.b32 	%r99, 0;
	@%p2 bra 	$L__BB0_4;
	and.b64  	%rd50, %rd5, 281474976710640;
	mul.wide.u32 	%rd37, %r2, 4096;
	shl.b64 	%rd38, %rd2, 2;
	or.b64  	%rd39, %rd37, %rd38;
	add.s64 	%rd40, %rd39, %rd1;
	add.s64 	%rd49, %rd40, 4194304;
	mov.b32 	%r99, 0;
$L__BB0_3:
	.pragma "nounroll";
	ld.global.f32 	%f1, [%rd49+-4194304];
	cvt.rn.f32.s32 	%f2, %r99;
	fma.rn.f32 	%f3, %f1, %f1, %f2;
	cvt.rzi.s32.f32 	%r24, %f3;
	ld.global.f32 	%f4, [%rd49+-3670016];
	cvt.rn.f32.s32 	%f5, %r24;
	fma.rn.f32 	%f6, %f4, %f4, %f5;
	cvt.rzi.s32.f32 	%r25, %f6;
	ld.global.f32 	%f7, [%rd49+-3145728];
	cvt.rn.f32.s32 	%f8, %r25;
	fma.rn.f32 	%f9, %f7, %f7, %f8;
	cvt.rzi.s32.f32 	%r26, %f9;
	ld.global.f32 	%f10, [%rd49+-2621440];
	cvt.rn.f32.s32 	%f11, %r26;
	fma.rn.f32 	%f12, %f10, %f10, %f11;
	cvt.rzi.s32.f32 	%r27, %f12;
	ld.global.f32 	%f13, [%rd49+-2097152];
	cvt.rn.f32.s32 	%f14, %r27;
	fma.rn.f32 	%f15, %f13, %f13, %f14;
	cvt.rzi.s32.f32 	%r28, %f15;
	ld.global.f32 	%f16, [%rd49+-1572864];
	cvt.rn.f32.s32 	%f17, %r28;
	fma.rn.f32 	%f18, %f16, %f16, %f17;
	cvt.rzi.s32.f32 	%r29, %f18;
	ld.global.f32 	%f19, [%rd49+-1048576];
	cvt.rn.f32.s32 	%f20, %r29;
	fma.rn.f32 	%f21, %f19, %f19, %f20;
	cvt.rzi.s32.f32 	%r30, %f21;
	ld.global.f32 	%f22, [%rd49+-524288];
	cvt.rn.f32.s32 	%f23, %r30;
	fma.rn.f32 	%f24, %f22, %f22, %f23;
	cvt.rzi.s32.f32 	%r31, %f24;
	ld.global.f32 	%f25, [%rd49];
	cvt.rn.f32.s32 	%f26, %r31;
	fma.rn.f32 	%f27, %f25, %f25, %f26;
	cvt.rzi.s32.f32 	%r32, %f27;
	ld.global.f32 	%f28, [%rd49+524288];
	cvt.rn.f32.s32 	%f29, %r32;
	fma.rn.f32 	%f30, %f28, %f28, %f29;
	cvt.rzi.s32.f32 	%r33, %f30;
	ld.global.f32 	%f31, [%rd49+1048576];
	cvt.rn.f32.s32 	%f32, %r33;
	fma.rn.f32 	%f33, %f31, %f31, %f32;
	cvt.rzi.s32.f32 	%r34, %f33;
	ld.global.f32 	%f34, [%rd49+1572864];
	cvt.rn.f32.s32 	%f35, %r34;
	fma.rn.f32 	%f36, %f34, %f34, %f35;
	cvt.rzi.s32.f32 	%r35, %f36;
	ld.global.f32 	%f37, [%rd49+2097152];
	cvt.rn.f32.s32 	%f38, %r35;
	fma.rn.f32 	%f39, %f37, %f37, %f38;
	cvt.rzi.s32.f32 	%r36, %f39;
	ld.global.f32 	%f40, [%rd49+2621440];
	cvt.rn.f32.s32 	%f41, %r36;
	fma.rn.f32 	%f42, %f40, %f40, %f41;
	cvt.rzi.s32.f32 	%r37, %f42;
	ld.global.f32 	%f43, [%rd49+3145728];
	cvt.rn.f32.s32 	%f44, %r37;
	fma.rn.f32 	%f45, %f43, %f43, %f44;
	cvt.rzi.s32.f32 	%r38, %f45;
	ld.global.f32 	%f46, [%rd49+3670016];
	cvt.rn.f32.s32 	%f47, %r38;
	fma.rn.f32 	%f48, %f46, %f46, %f47;
	cvt.rzi.s32.f32 	%r99, %f48;
	add.s64 	%rd52, %rd52, 2097152;
	add.s64 	%rd50, %rd50, -16;
	add.s64 	%rd49, %rd49, 8388608;
	setp.ne.s64 	%p3, %rd50, 0;
	@%p3 bra 	$L__BB0_3;
$L__BB0_4:
	setp.eq.s64 	%p4, %rd6, 0;
	@%p4 bra 	$L__BB0_13;
	and.b64  	%rd16, %rd5, 7;
	setp.lt.u64 	%p5, %rd6, 8;
	@%p5 bra 	$L__BB0_7;
	shl.b64 	%rd41, %rd52, 2;
	add.s64 	%rd42, %rd1, %rd41;
	ld.global.f32 	%f49, [%rd42];
	cvt.rn.f32.s32 	%f50, %r99;
	fma.rn.f32 	%f51, %f49, %f49, %f50;
	cvt.rzi.s32.f32 	%r40, %f51;
	ld.global.f32 	%f52, [%rd42+524288];
	cvt.rn.f32.s32 	%f53, %r40;
	fma.rn.f32 	%f54, %f52, %f52, %f53;
	cvt.rzi.s32.f32 	%r41, %f54;
	ld.global.f32 	%f55, [%rd42+1048576];
	cvt.rn.f32.s32 	%f56, %r41;
	fma.rn.f32 	%f57, %f55, %f55, %f56;
	cvt.rzi.s32.f32 	%r42, %f57;
	ld.global.f32 	%f58, [%rd42+1572864];
	cvt.rn.f32.s32 	%f59, %r42;
	fma.rn.f32 	%f60, %f58, %f58, %f59;
	cvt.rzi.s32.f32 	%r43, %f60;
	ld.global.f32 	%f61, [%rd42+2097152];
	cvt.rn.f32.s32 	%f62, %r43;
	fma.rn.f32 	%f63, %f61, %f61, %f62;
	cvt.rzi.s32.f32 	%r44, %f63;
	ld.global.f32 	%f64, [%rd42+2621440];
	cvt.rn.f32.s32 	%f65, %r44;
	fma.rn.f32 	%f66, %f64, %f64, %f65;
	cvt.rzi.s32.f32 	%r45, %f66;
	ld.global.f32 	%f67, [%rd42+3145728];
	cvt.rn.f32.s32 	%f68, %r45;
	fma.rn.f32 	%f69, %f67, %f67, %f68;
	cvt.rzi.s32.f32 	%r46, %f69;
	ld.global.f32 	%f70, [%rd42+3670016];
	cvt.rn.f32.s32 	%f71, %r46;
	fma.rn.f32 	%f72, %f70, %f70, %f71;
	add.s64 	%rd52, %rd52, 1048576;
	cvt.rzi.s32.f32 	%r99, %f72;
$L__BB0_7:
	setp.eq.s64 	%p6, %rd16, 0;
	@%p6 bra 	$L__BB0_13;
	and.b64  	%rd19, %rd5, 3;
	setp.lt.u64 	%p7, %rd16, 4;
	@%p7 bra 	$L__BB0_10;
	shl.b64 	%rd43, %rd52, 2;
	add.s64 	%rd44, %rd1, %rd43;
	ld.global.f32 	%f73, [%rd44];
	cvt.rn.f32.s32 	%f74, %r99;
	fma.rn.f32 	%f75, %f73, %f73, %f74;
	cvt.rzi.s32.f32 	%r48, %f75;
	ld.global.f32 	%f76, [%rd44+524288];
	cvt.rn.f32.s32 	%f77, %r48;
	fma.rn.f32 	%f78, %f76, %f76, %f77;
	cvt.rzi.s32.f32 	%r49, %f78;
	ld.global.f32 	%f79, [%rd44+1048576];
	cvt.rn.f32.s32 	%f80, %r49;
	fma.rn.f32 	%f81, %f79, %f79, %f80;
	cvt.rzi.s32.f32 	%r50, %f81;
	ld.global.f32 	%f82, [%rd44+1572864];
	cvt.rn.f32.s32 	%f83, %r50;
	fma.rn.f32 	%f84, %f82, %f82, %f83;
	add.s64 	%rd52, %rd52, 524288;
	cvt.rzi.s32.f32 	%r99, %f84;
$L__BB0_10:
	setp.eq.s64 	%p8, %rd19, 0;
	@%p8 bra 	$L__BB0_13;
	shl.b64 	%rd45, %rd52, 2;
	add.s64 	%rd56, %rd1, %rd45;
	neg.s64 	%rd55, %rd19;
$L__BB0_12:
	.pragma "nounroll";
	ld.global.f32 	%f85, [%rd56];
	cvt.rn.f32.s32 	%f86, %r99;
	fma.rn.f32 	%f87, %f85, %f85, %f86;
	cvt.rzi.s32.f32 	%r99, %f87;
	add.s64 	%rd56, %rd56, 524288;
	add.s64 	%rd55, %rd55, 1;
	setp.ne.s64 	%p9, %rd55, 0;
	@%p9 bra 	$L__BB0_12;
$L__BB0_13:
	st.shared.u32 	[%r1], %r99;
$L__BB0_14:
	cvt.u32.u64 	%r51, %rd2;
	bar.sync 	0;
	setp.gt.u32 	%p10, %r51, 511;
	@%p10 bra 	$L__BB0_16;
	ld.shared.u32 	%r52, [%r1];
	ld.shared.u32 	%r53, [%r1+2048];
	add.s32 	%r54, %r53, %r52;
	st.shared.u32 	[%r1], %r54;
$L__BB0_16:
	bar.sync 	0;
	setp.gt.u32 	%p11, %r51, 255;
	@%p11 bra 	$L__BB0_18;
	ld.shared.u32 	%r56, [%r1];
	ld.shared.u32 	%r57, [%r1+1024];
	add.s32 	%r58, %r57, %r56;
	st.shared.u32 	[%r1], %r58;
$L__BB0_18:
	bar.sync 	0;
	setp.gt.u32 	%p12, %r51, 127;
	@%p12 bra 	$L__BB0_20;
	ld.shared.u32 	%r60, [%r1];
	ld.shared.u32 	%r61, [%r1+512];
	add.s32 	%r62, %r61, %r60;
	st.shared.u32 	[%r1], %r62;
$L__BB0_20:
	bar.sync 	0;
	setp.gt.u32 	%p13, %r51, 63;
	@%p13 bra 	$L__BB0_22;
	ld.shared.u32 	%r64, [%r1];
	ld.shared.u32 	%r65, [%r1+256];
	add.s32 	%r66, %r65, %r64;
	st.shared.u32 	[%r1], %r66;
$L__BB0_22:
	bar.sync 	0;
	setp.gt.u32 	%p14, %r51, 31;
	@%p14 bra 	$L__BB0_24;
	ld.shared.u32 	%r68, [%r1];
	ld.shared.u32 	%r69, [%r1+128];
	add.s32 	%r70, %r69, %r68;
	st.shared.u32 	[%r1], %r70;
$L__BB0_24:
	bar.sync 	0;
	setp.gt.u32 	%p15, %r51, 15;
	@%p15 bra 	$L__BB0_26;
	ld.shared.u32 	%r72, [%r1];
	ld.shared.u32 	%r73, [%r1+64];
	add.s32 	%r74, %r73, %r72;
	st.shared.u32 	[%r1], %r74;
$L__BB0_26:
	bar.sync 	0;
	setp.gt.u32 	%p16, %r51, 7;
	@%p16 bra 	$L__BB0_28;
	ld.shared.u32 	%r76, [%r1];
	ld.shared.u32 	%r77, [%r1+32];
	add.s32 	%r78, %r77, %r76;
	st.shared.u32 	[%r1], %r78;
$L__BB0_28:
	bar.sync 	0;
	setp.gt.u32 	%p17, %r51, 3;
	@%p17 bra 	$L__BB0_30;
	ld.shared.u32 	%r80, [%r1];
	ld.shared.u32 	%r81, [%r1+16];
	add.s32 	%r82, %r81, %r80;
	st.shared.u32 	[%r1], %r82;
$L__BB0_30:
	bar.sync 	0;
	setp.gt.u32 	%p18, %r51, 1;
	@%p18 bra 	$L__BB0_32;
	ld.shared.u32 	%r84, [%r1];
	ld.shared.u32 	%r85, [%r1+8];
	add.s32 	%r86, %r85, %r84;
	st.shared.u32 	[%r1], %r86;
$L__BB0_32:
	bar.sync 	0;
	setp.ne.s32 	%p19, %r51, 0;
	@%p19 bra 	$L__BB0_34;
	ld.shared.u32 	%r87, [%r1];
	ld.shared.u32 	%r88, [_ZZ10rmsnorm_ssILm128ELm1024EEvPfPKfmE2ss+4];
	add.s32 	%r89, %r88, %r87;
	st.shared.u32 	[%r1], %r89;
$L__BB0_34:
	setp.ne.s32 	%p20, %r51, 0;
	bar.sync 	0;
	@%p20 bra 	$L__BB0_36;
	ld.shared.u32 	%r90, [_ZZ10rmsnorm_ssILm128ELm1024EEvPfPKfmE2ss];
	cvt.rn.f32.s32 	%f88, %r90;
	cvta.to.global.u64 	%rd46, %rd28;
	mul.wide.u32 	%rd47, %r2, 4;
	add.s64 	%rd48, %rd46, %rd47;
	st.global.f32 	[%rd48], %f88;
$L__BB0_36:
	ret;

}
.entry _Z10rmsnorm_scILm128ELm1024EEvPfPKfS2_fm(
	.param .u64 .ptr .align 1 _Z10rmsnorm_scILm128ELm1024EEvPfPKfS2_fm_param_0,
	.param .u64 .ptr .align 1 _Z10rmsnorm_scILm128ELm1024EEvPfPKfS2_fm_param_1,
	.param .u64 .ptr .align 1 _Z10rmsnorm_scILm128ELm1024EEvPfPKfS2_fm_param_2,
	.param .f32 _Z10rmsnorm_scILm128ELm1024EEvPfPKfS2_fm_param_3,
	.param .u64 _Z10rmsnorm_scILm128ELm1024EEvPfPKfS2_fm_param_4
)
{
	.reg .pred 	%p<3>;
	.reg .b32 	%r<8>;
	.reg .b32 	%f<6>;
	.reg .b64 	%rd<16>;

	ld.param.u64 	%rd5, [_Z10rmsnorm_scILm128ELm1024EEvPfPKfS2_fm_param_0];
	ld.param.u64 	%rd6, [_Z10rmsnorm_scILm128ELm1024EEvPfPKfS2_fm_param_1];
	ld.param.u64 	%rd7, [_Z10rmsnorm_scILm128ELm1024EEvPfPKfS2_fm_param_2];
	ld.param.f32 	%f1, [_Z10rmsnorm_scILm128ELm1024EEvPfPKfS2_fm_param_3];
	ld.param.u64 	%rd8, [_Z10rmsnorm_scILm128ELm1024EEvPfPKfS2_fm_param_4];
	setp.eq.s64 	%p1, %rd8, 0;
	@%p1 bra 	$L__BB1_3;
	mov.u32 	%r1, %tid.x;
	mov.u32 	%r5, %ctaid.x;
	mul.wide.u32 	%rd1, %r5, 1024;
	cvta.to.global.u64 	%rd2, %rd7;
	cvta.to.global.u64 	%rd3, %rd6;
	cvta.to.global.u64 	%rd4, %rd5;
	mov.b32 	%r7, 0;
$L__BB1_2:
	add.s32 	%r6, %r7, %r1;
	cvt.u64.u32 	%rd9, %r6;
	add.s64 	%rd10, %rd1, %rd9;
	shl.b64 	%rd11, %rd10, 2;
	add.s64 	%rd12, %rd2, %rd11;
	ld.global.f32 	%f2, [%rd12];
	add.s64 	%rd13, %rd3, %rd11;
	ld.global.f32 	%f3, [%rd13];
	mul.f32 	%f4, %f2, %f3;
	mul.f32 	%f5, %f1, %f4;
	add.s64 	%rd14, %rd4, %rd11;
	st.global.f32 	[%rd14], %f5;
	add.s32 	%r7, %r7, 131072;
	cvt.s64.s32 	%rd15, %r7;
	setp.gt.u64 	%p2, %rd8, %rd15;
	@%p2 bra 	$L__BB1_2;
$L__BB1_3:
	ret;

}


// ===== COMPILED SASS (sm_100) =====

	.target	sm_100

	.elftype	@"ET_EXEC"


//--------------------- .note.nv.tkinfo           --------------------------
	.section	.note.nv.tkinfo,"",@"SHT_NOTE"
	.sectionflags	@"SHF_NOTE_NV_TKINFO"
	.tkinfo
        /*0018*/ 	.word	0x00000002
        /*0030*/ 	.string	""
        /*0030*/ 	.string	"ptxas"
        /*0030*/ 	.string	"Cuda compilation tools, release 13.0, V13.0.88"
        /*0030*/ 	.string	"Build cuda_13.0.r13.0/compiler.36424714_0"
        /*0030*/ 	.string	"-arch sm_100 -m 64 "



//--------------------- .note.nv.cuinfo           --------------------------
	.section	.note.nv.cuinfo,"",@"SHT_NOTE"
	.sectionflags	@"SHF_NOTE_NV_CUINFO"
        /*0018*/ 	.short	0x0002
        /*001a*/ 	.short	0x0064
        /*001c*/ 	.short	0x0082
	.zero		2


//--------------------- .nv.info                  --------------------------
	.section	.nv.info,"",@"SHT_CUDA_INFO"
	.align	4


	//----- nvinfo : EIATTR_REGCOUNT
	.align		4
        /*0000*/ 	.byte	0x04, 0x2f
        /*0002*/ 	.short	(.L_1 - .L_0)
	.align		4
.L_0:
        /*0004*/ 	.word	index@(_Z10rmsnorm_ssILm128ELm1024EEvPfPKfm)
        /*0008*/ 	.word	0x00000020


	//----- nvinfo : EIATTR_FRAME_SIZE
	.align		4
.L_1:
        /*000c*/ 	.byte	0x04, 0x11
        /*000e*/ 	.short	(.L_3 - .L_2)
	.align		4
.L_2:
        /*0010*/ 	.word	index@(_Z10rmsnorm_ssILm128ELm1024EEvPfPKfm)
        /*0014*/ 	.word	0x00000000


	//----- nvinfo : EIATTR_REGCOUNT
	.align		4
.L_3:
        /*0018*/ 	.byte	0x04, 0x2f
        /*001a*/ 	.short	(.L_5 - .L_4)
	.align		4
.L_4:
        /*001c*/ 	.word	index@(_Z10rmsnorm_scILm128ELm1024EEvPfPKfS2_fm)
        /*0020*/ 	.word	0x0000000e


	//----- nvinfo : EIATTR_FRAME_SIZE
	.align		4
.L_5:
        /*0024*/ 	.byte	0x04, 0x11
        /*0026*/ 	.short	(.L_7 - .L_6)
	.align		4
.L_6:
        /*0028*/ 	.word	index@(_Z10rmsnorm_scILm128ELm1024EEvPfPKfS2_fm)
        /*002c*/ 	.word	0x00000000


	//----- nvinfo : EIATTR_MIN_STACK_SIZE
	.align		4
.L_7:
        /*0030*/ 	.byte	0x04, 0x12
        /*0032*/ 	.short	(.L_9 - .L_8)
	.align		4
.L_8:
        /*0034*/ 	.word	index@(_Z10rmsnorm_scILm128ELm1024EEvPfPKfS2_fm)
        /*0038*/ 	.word	0x00000000


	//----- nvinfo : EIATTR_MIN_STACK_SIZE
	.align		4
.L_9:
        /*003c*/ 	.byte	0x04, 0x12
        /*003e*/ 	.short	(.L_11 - .L_10)
	.align		4
.L_10:
        /*0040*/ 	.word	index@(_Z10rmsnorm_ssILm128ELm1024EEvPfPKfm)
        /*0044*/ 	.word	0x00000000
.L_11:


//--------------------- .nv.compat                --------------------------
	.section	.nv.compat,"",@"SHT_CUDA_COMPAT_INFO"
	.align	4
        /*0000*/ 	.byte	0x02, 0x09, 0x00, 0x00, 0x02, 0x02, 0x01, 0x00, 0x02, 0x05, 0x05, 0x00, 0x03, 0x07, 0x01, 0x01
        /*0010*/ 	.byte	0x02, 0x03, 0x00, 0x00, 0x02, 0x06, 0x01, 0x00, 0x04, 0x0b, 0x08, 0x00, 0x09, 0x00, 0x00, 0x00
        /*0020*/ 	.byte	0x00, 0x00, 0x00, 0x00


//--------------------- .nv.info._Z10rmsnorm_scILm128ELm1024EEvPfPKfS2_fm --------------------------
	.section	.nv.info._Z10rmsnorm_scILm128ELm1024EEvPfPKfS2_fm,"",@"SHT_CUDA_INFO"
	.sectionflags	@""
	.align	4


	//----- nvinfo : EIATTR_CUDA_API_VERSION
	.align		4
        /*0000*/ 	.byte	0x04, 0x37
        /*0002*/ 	.short	(.L_13 - .L_12)
.L_12:
        /*0004*/ 	.word	0x00000082


	//----- nvinfo : EIATTR_KPARAM_INFO
	.align		4
.L_13:
        /*0008*/ 	.byte	0x04, 0x17
        /*000a*/ 	.short	(.L_15 - .L_14)
.L_14:
        /*000c*/ 	.word	0x00000000
        /*0010*/ 	.short	0x0004
        /*0012*/ 	.short	0x0020
        /*0014*/ 	.byte	0x00, 0xf0, 0x21, 0x00


	//----- nvinfo : EIATTR_KPARAM_INFO
	.align		4
.L_15:
        /*0018*/ 	.byte	0x04, 0x17
        /*001a*/ 	.short	(.L_17 - .L_16)
.L_16:
        /*001c*/ 	.word	0x00000000
        /*0020*/ 	.short	0x0003
        /*0022*/ 	.short	0x0018
        /*0024*/ 	.byte	0x00, 0xf0, 0x11, 0x00


	//----- nvinfo : EIATTR_KPARAM_INFO
	.align		4
.L_17:
        /*0028*/ 	.byte	0x04, 0x17
        /*002a*/ 	.short	(.L_19 - .L_18)
.L_18:
        /*002c*/ 	.word	0x00000000
        /*0030*/ 	.short	0x0002
        /*0032*/ 	.short	0x0010
        /*0034*/ 	.byte	0x00, 0xf5, 0x21, 0x00


	//----- nvinfo : EIATTR_KPARAM_INFO
	.align		4
.L_19:
        /*0038*/ 	.byte	0x04, 0x17
        /*003a*/ 	.short	(.L_21 - .L_20)
.L_20:
        /*003c*/ 	.word	0x00000000
        /*0040*/ 	.short	0x0001
        /*0042*/ 	.short	0x0008
        /*0044*/ 	.byte	0x00, 0xf5, 0x21, 0x00


	//----- nvinfo : EIATTR_KPARAM_INFO
	.align		4
.L_21:
        /*0048*/ 	.byte	0x04, 0x17
        /*004a*/ 	.short	(.L_23 - .L_22)
.L_22:
        /*004c*/ 	.word	0x00000000
        /*0050*/ 	.short	0x0000
        /*0052*/ 	.short	0x0000
        /*0054*/ 	.byte	0x00, 0xf5, 0x21, 0x00


	//----- nvinfo : EIATTR_SPARSE_MMA_MASK
	.align		4
.L_23:
        /*0058*/ 	.byte	0x03, 0x50
        /*005a*/ 	.short	0x0000


	//----- nvinfo : EIATTR_MAXREG_COUNT
	.align		4
        /*005c*/ 	.byte	0x03, 0x1b
        /*005e*/ 	.short	0x00ff


	//----- nvinfo : EIATTR_MERCURY_ISA_VERSION
	.align		4
        /*0060*/ 	.byte	0x03, 0x5f
        /*0062*/ 	.short	0x0101


	//----- nvinfo : EIATTR_VRC_CTA_INIT_COUNT
	.align		4
        /*0064*/ 	.byte	0x02, 0x4a
	.zero		1
	.zero		1


	//----- nvinfo : EIATTR_EXIT_INSTR_OFFSETS
	.align		4
        /*0068*/ 	.byte	0x04, 0x1c
        /*006a*/ 	.short	(.L_25 - .L_24)


	//   ....[0]....
.L_24:
        /*006c*/ 	.word	0x00000040


	//   ....[1]....
        /*0070*/ 	.word	0x00000210


	//----- nvinfo : EIATTR_CBANK_PARAM_SIZE
	.align		4
.L_25:
        /*0074*/ 	.byte	0x03, 0x19
        /*0076*/ 	.short	0x0028


	//----- nvinfo : EIATTR_PARAM_CBANK
	.align		4
        /*0078*/ 	.byte	0x04, 0x0a
        /*007a*/ 	.short	(.L_27 - .L_26)
	.align		4
.L_26:
        /*007c*/ 	.word	index@(.nv.constant0._Z10rmsnorm_scILm128ELm1024EEvPfPKfS2_fm)
        /*0080*/ 	.short	0x0380
        /*0082*/ 	.short	0x0028


	//----- nvinfo : EIATTR_SW_WAR
	.align		4
.L_27:
        /*0084*/ 	.byte	0x04, 0x36
        /*0086*/ 	.short	(.L_29 - .L_28)
.L_28:
        /*0088*/ 	.word	0x00000008
.L_29:


//--------------------- .nv.info._Z10rmsnorm_ssILm128ELm1024EEvPfPKfm --------------------------
	.section	.nv.info._Z10rmsnorm_ssILm128ELm1024EEvPfPKfm,"",@"SHT_CUDA_INFO"
	.sectionflags	@""
	.align	4


	//----- nvinfo : EIATTR_CUDA_API_VERSION
	.align		4
        /*0000*/ 	.byte	0x04, 0x37
        /*0002*/ 	.short	(.L_31 - .L_30)
.L_30:
        /*0004*/ 	.word	0x00000082


	//----- nvinfo : EIATTR_KPARAM_INFO
	.align		4
.L_31:
        /*0008*/ 	.byte	0x04, 0x17
        /*000a*/ 	.short	(.L_33 - .L_32)
.L_32:
        /*000c*/ 	.word	0x00000000
        /*0010*/ 	.short	0x0002
        /*0012*/ 	.short	0x0010
        /*0014*/ 	.byte	0x00, 0xf0, 0x21, 0x00


	//----- nvinfo : EIATTR_KPARAM_INFO
	.align		4
.L_33:
        /*0018*/ 	.byte	0x04, 0x17
        /*001a*/ 	.short	(.L_35 - .L_34)
.L_34:
        /*001c*/ 	.word	0x00000000
        /*0020*/ 	.short	0x0001
        /*0022*/ 	.short	0x0008
        /*0024*/ 	.byte	0x00, 0xf5, 0x21, 0x00


	//----- nvinfo : EIATTR_KPARAM_INFO
	.align		4
.L_35:
        /*0028*/ 	.byte	0x04, 0x17
        /*002a*/ 	.short	(.L_37 - .L_36)
.L_36:
        /*002c*/ 	.word	0x00000000
        /*0030*/ 	.short	0x0000
        /*0032*/ 	.short	0x0000
        /*0034*/ 	.byte	0x00, 0xf5, 0x21, 0x00


	//----- nvinfo : EIATTR_SPARSE_MMA_MASK
	.align		4
.L_37:
        /*0038*/ 	.byte	0x03, 0x50
        /*003a*/ 	.short	0x0000


	//----- nvinfo : EIATTR_MAXREG_COUNT
	.align		4
        /*003c*/ 	.byte	0x03, 0x1b
        /*003e*/ 	.short	0x00ff


	//----- nvinfo : EIATTR_NUM_BARRIERS
	.align		4
        /*0040*/ 	.byte	0x02, 0x4c
        /*0042*/ 	.byte	0x01
	.zero		1


	//----- nvinfo : EIATTR_MERCURY_ISA_VERSION
	.align		4
        /*0044*/ 	.byte	0x03, 0x5f
        /*0046*/ 	.short	0x0101


	//----- nvinfo : EIATTR_VRC_CTA_INIT_COUNT
	.align		4
        /*0048*/ 	.byte	0x02, 0x4a
	.zero		1
	.zero		1


	//----- nvinfo : EIATTR_EXIT_INSTR_OFFSETS
	.align		4
        /*004c*/ 	.byte	0x04, 0x1c
        /*004e*/ 	.short	(.L_39 - .L_38)


	//   ....[0]....
.L_38:
        /*0050*/ 	.word	0x000011c0


	//   ....[1]....
        /*0054*/ 	.word	0x00001220


	//----- nvinfo : EIATTR_CRS_STACK_SIZE
	.align		4
.L_39:
        /*0058*/ 	.byte	0x04, 0x1e
        /*005a*/ 	.short	(.L_41 - .L_40)
.L_40:
        /*005c*/ 	.word	0x00000000


	//----- nvinfo : EIATTR_CBANK_PARAM_SIZE
	.align		4
.L_41:
        /*0060*/ 	.byte	0x03, 0x19
        /*0062*/ 	.short	0x0018


	//----- nvinfo : EIATTR_PARAM_CBANK
	.align		4
        /*0064*/ 	.byte	0x04, 0x0a
        /*0066*/ 	.short	(.L_43 - .L_42)
	.align		4
.L_42:
        /*0068*/ 	.word	index@(.nv.constant0._Z10rmsnorm_ssILm128ELm1024EEvPfPKfm)
        /*006c*/ 	.short	0x0380
        /*006e*/ 	.short	0x0018


	//----- nvinfo : EIATTR_SW_WAR
	.align		4
.L_43:
        /*0070*/ 	.byte	0x04, 0x36
        /*0072*/ 	.short	(.L_45 - .L_44)
.L_44:
        /*0074*/ 	.word	0x00000008
.L_45:


//--------------------- .nv.callgraph             --------------------------
	.section	.nv.callgraph,"",@"SHT_CUDA_CALLGRAPH"
	.align	4
	.sectionentsize	8
	.align		4
        /*0000*/ 	.word	0x00000000
	.align		4
        /*0004*/ 	.word	0xffffffff
	.align		4
        /*0008*/ 	.word	0x00000000
	.align		4
        /*000c*/ 	.word	0xfffffffe
	.align		4
        /*0010*/ 	.word	0x00000000
	.align		4
        /*0014*/ 	.word	0xfffffffd
	.align		4
        /*0018*/ 	.word	0x00000000
	.align		4
        /*001c*/ 	.word	0xfffffffc


//--------------------- .text._Z10rmsnorm_scILm128ELm1024EEvPfPKfS2_fm --------------------------
	.section	.text._Z10rmsnorm_scILm128ELm1024EEvPfPKfS2_fm,"ax",@progbits
	.align	128
.text._Z10rmsnorm_scILm128ELm1024EEvPfPKfS2_fm:
        .type           _Z10rmsnorm_scILm128ELm1024EEvPfPKfS2_fm,@function
        .size           _Z10rmsnorm_scILm128ELm1024EEvPfPKfS2_fm,(.L_x_15 - _Z10rmsnorm_scILm128ELm1024EEvPfPKfS2_fm)
        .other          _Z10rmsnorm_scILm128ELm1024EEvPfPKfS2_fm,@"STO_CUDA_ENTRY STV_DEFAULT"
_Z10rmsnorm_scILm128ELm1024EEvPfPKfS2_fm:
[----:B------:R-:W-:Y:S01]  /*0000*/  LDC R1, c[0x0][0x37c] ;  /* 0x0000df00ff017b82 */ /* 0x000fe20000000800 */
[----:B------:R-:W0:Y:S02]  /*0010*/  LDCU.64 UR8, c[0x0][0x3a0] ;  /* 0x00007400ff0877ac */ /* 0x000e240008000a00 */
[----:B0-----:R-:W-:-:S04]  /*0020*/  ISETP.NE.U32.AND P0, PT, RZ, UR8, PT ;  /* 0x00000008ff007c0c */ /* 0x001fc8000bf05070 */
[----:B------:R-:W-:-:S13]  /*0030*/  ISETP.NE.AND.EX P0, PT, RZ, UR9, PT, P0 ;  /* 0x00000009ff007c0c */ /* 0x000fda000bf05300 */
[----:B------:R-:W-:Y:S05]  /*0040*/  @!P0 EXIT ;  /* 0x000000000000894d */ /* 0x000fea0003800000 */
[----:B------:R-:W0:Y:S01]  /*0050*/  S2R R8, SR_TID.X ;  /* 0x0000000000087919 */ /* 0x000e220000002100 */
[----:B------:R-:W1:Y:S01]  /*0060*/  LDCU.64 UR6, c[0x0][0x358] ;  /* 0x00006b00ff0677ac */ /* 0x000e620008000a00 */
[----:B------:R-:W2:Y:S01]  /*0070*/  S2R R11, SR_CTAID.X ;  /* 0x00000000000b7919 */ /* 0x000ea20000002500 */
[----:B------:R-:W3:Y:S01]  /*0080*/  LDCU UR12, c[0x0][0x398] ;  /* 0x00007300ff0c77ac */ /* 0x000ee20008000800 */
[----:B------:R-:W4:Y:S01]  /*0090*/  LDCU.64 UR10, c[0x0][0x390] ;  /* 0x00007200ff0a77ac */ /* 0x000f220008000a00 */
[----:B------:R-:W0:Y:S01]  /*00a0*/  LDCU.128 UR16, c[0x0][0x380] ;  /* 0x00007000ff1077ac */ /* 0x000e220008000c00 */
[----:B------:R-:W-:-:S05]  /*00b0*/  UMOV UR4, URZ ;  /* 0x000000ff00047c82 */ /* 0x000fca0008000000 */
.L_x_0:
[----:B0-----:R-:W-:Y:S02]  /*00c0*/  VIADD R2, R8, UR4 ;  /* 0x0000000408027c36 */ /* 0x001fe40008000000 */
[----:B------:R-:W-:Y:S02]  /*00d0*/  IMAD.MOV.U32 R3, RZ, RZ, RZ ;  /* 0x000000ffff037224 */ /* 0x000fe400078e00ff */
[----:B--2---:R-:W-:-:S04]  /*00e0*/  IMAD.WIDE.U32 R2, R11, 0x400, R2 ;  /* 0x000004000b027825 */ /* 0x004fc800078e0002 */
[C---:B------:R-:W-:Y:S01]  /*00f0*/  IMAD.SHL.U32 R6, R2.reuse, 0x4, RZ ;  /* 0x0000000402067824 */ /* 0x040fe200078e00ff */
[----:B------:R-:W-:-:S04]  /*0100*/  SHF.L.U64.HI R7, R2, 0x2, R3 ;  /* 0x0000000202077819 */ /* 0x000fc80000010203 */
[C---:B------:R-:W-:Y:S02]  /*0110*/  IADD3 R4, P1, PT, R6.reuse, UR18, RZ ;  /* 0x0000001206047c10 */ /* 0x040fe4000ff3e0ff */
[----:B----4-:R-:W-:Y:S02]  /*0120*/  IADD3 R2, P0, PT, R6, UR10, RZ ;  /* 0x0000000a06027c10 */ /* 0x010fe4000ff1e0ff */
[C---:B------:R-:W-:Y:S02]  /*0130*/  IADD3.X R5, PT, PT, R7.reuse, UR19, RZ, P1, !PT ;  /* 0x0000001307057c10 */ /* 0x040fe40008ffe4ff */
[----:B------:R-:W-:-:S04]  /*0140*/  IADD3.X R3, PT, PT, R7, UR11, RZ, P0, !PT ;  /* 0x0000000b07037c10 */ /* 0x000fc800087fe4ff */
[----:B-1----:R-:W2:Y:S04]  /*0150*/  LDG.E R5, desc[UR6][R4.64] ;  /* 0x0000000604057981 */ /* 0x002ea8000c1e1900 */
[----:B------:R-:W2:Y:S01]  /*0160*/  LDG.E R2, desc[UR6][R2.64] ;  /* 0x0000000602027981 */ /* 0x000ea2000c1e1900 */
[----:B------:R-:W-:-:S04]  /*0170*/  IADD3 R6, P0, PT, R6, UR16, RZ ;  /* 0x0000001006067c10 */ /* 0x000fc8000ff1e0ff */
[----:B------:R-:W-:Y:S01]  /*0180*/  IADD3.X R7, PT, PT, R7, UR17, RZ, P0, !PT ;  /* 0x0000001107077c10 */ /* 0x000fe200087fe4ff */
[----:B------:R-:W-:-:S04]  /*0190*/  UIADD3 UR4, UPT, UPT, UR4, 0x20000, URZ ;  /* 0x0002000004047890 */ /* 0x000fc8000fffe0ff */
[----:B------:R-:W-:Y:S02]  /*01a0*/  USHF.R.S32.HI UR5, URZ, 0x1f, UR4 ;  /* 0x0000001fff057899 */ /* 0x000fe40008011404 */
[----:B------:R-:W-:-:S04]  /*01b0*/  UISETP.GE.U32.AND UP0, UPT, UR4, UR8, UPT ;  /* 0x000000080400728c */ /* 0x000fc8000bf06070 */
[----:B------:R-:W-:Y:S01]  /*01c0*/  UISETP.GE.U32.AND.EX UP0, UPT, UR5, UR9, UPT, UP0 ;  /* 0x000000090500728c */ /* 0x000fe2000bf06100 */
[----:B--2---:R-:W-:-:S04]  /*01d0*/  FMUL R0, R2, R5 ;  /* 0x0000000502007220 */ /* 0x004fc80000400000 */
[----:B---3--:R-:W-:-:S05]  /*01e0*/  FMUL R9, R0, UR12 ;  /* 0x0000000c00097c20 */ /* 0x008fca0008400000 */
[----:B------:R0:W-:Y:S01]  /*01f0*/  STG.E desc[UR6][R6.64], R9 ;  /* 0x0000000906007986 */ /* 0x0001e2000c101906 */
[----:B------:R-:W-:Y:S05]  /*0200*/  BRA.U !UP0, `(.L_x_0) ;  /* 0xfffffffd08ac7547 */ /* 0x000fea000b83ffff */
[----:B------:R-:W-:Y:S05]  /*0210*/  EXIT ;  /* 0x000000000000794d */ /* 0x000fea0003800000 */
.L_x_1:
[----:B------:R-:W-:-:S00]  /*0220*/  BRA `(.L_x_1) ;  /* 0xfffffffc00fc7947 */ /* 0x000fc0000383ffff */
[----:B------:R-:W-:-:S00]  /*0230*/  NOP ;  /* 0x0000000000007918 */ /* 0x000fc00000000000 */
        /* <DEDUP_REMOVED lines=12> */
.L_x_15:


//--------------------- .text._Z10rmsnorm_ssILm128ELm1024EEvPfPKfm --------------------------
	.section	.text._Z10rmsnorm_ssILm128ELm1024EEvPfPKfm,"ax",@progbits
	.align	128
.text._Z10rmsnorm_ssILm128ELm1024EEvPfPKfm:
        .type           _Z10rmsnorm_ssILm128ELm1024EEvPfPKfm,@function
        .size           _Z10rmsnorm_ssILm128ELm1024EEvPfPKfm,(.L_x_16 - _Z10rmsnorm_ssILm128ELm1024EEvPfPKfm)
        .other          _Z10rmsnorm_ssILm128ELm1024EEvPfPKfm,@"STO_CUDA_ENTRY STV_DEFAULT"
_Z10rmsnorm_ssILm128ELm1024EEvPfPKfm:
[----:B------:R-:W-:Y:S01]  /*0000*/  LDC R1, c[0x0][0x37c] ;  /* 0x0000df00ff017b82 */ /* 0x000fe20000000800 */
[----:B------:R-:W0:Y:S07]  /*0010*/  S2R R4, SR_CTAID.X ;  /* 0x0000000000047919 */ /* 0x000e2e0000002500 */
[----:B------:R-:W1:Y:S01]  /*0020*/  S2UR UR5, SR_CgaCtaId ;  /* 0x00000000000579c3 */ /* 0x000e620000008800 */
[----:B------:R-:W2:Y:S01]  /*0030*/  LDCU.64 UR8, c[0x0][0x390] ;  /* 0x00007200ff0877ac */ /* 0x000ea20008000a00 */
[----:B------:R-:W-:Y:S01]  /*0040*/  BSSY.RECONVERGENT B0, `(.L_x_2) ;  /* 0x00000da000007945 */ /* 0x000fe20003800200 */
[----:B------:R-:W3:Y:S01]  /*0050*/  S2R R0, SR_TID.X ;  /* 0x0000000000007919 */ /* 0x000ee20000002100 */
[----:B------:R-:W-:Y:S01]  /*0060*/  UMOV UR4, 0x400 ;  /* 0x0000040000047882 */ /* 0x000fe20000000000 */
[----:B------:R-:W4:Y:S01]  /*0070*/  LDCU.64 UR6, c[0x0][0x358] ;  /* 0x00006b00ff0677ac */ /* 0x000f220008000a00 */
[----:B-1----:R-:W-:Y:S01]  /*0080*/  ULEA UR4, UR5, UR4, 0x18 ;  /* 0x0000000405047291 */ /* 0x002fe2000f8ec0ff */
[----:B0-----:R-:W-:-:S05]  /*0090*/  IMAD.WIDE.U32 R2, R4, 0x400, RZ ;  /* 0x0000040004027825 */ /* 0x001fca00078e00ff */
[----:B---3--:R-:W-:Y:S02]  /*00a0*/  LEA R5, R0, UR4, 0x2 ;  /* 0x0000000400057c11 */ /* 0x008fe4000f8e10ff */
[----:B------:R-:W-:-:S03]  /*00b0*/  LOP3.LUT R8, R2, R0, RZ, 0xfc, !PT ;  /* 0x0000000002087212 */ /* 0x000fc600078efcff */
[----:B------:R0:W-:Y:S01]  /*00c0*/  STS [R5], RZ ;  /* 0x000000ff05007388 */ /* 0x0001e20000000800 */
[----:B--2---:R-:W-:-:S04]  /*00d0*/  ISETP.GE.U32.AND P0, PT, R8, UR8, PT ;  /* 0x0000000808007c0c */ /* 0x004fc8000bf06070 */
[----:B------:R-:W-:-:S13]  /*00e0*/  ISETP.GE.U32.AND.EX P0, PT, R3, UR9, PT, P0 ;  /* 0x0000000903007c0c */ /* 0x000fda000bf06100 */
[----:B0---4-:R-:W-:Y:S05]  /*00f0*/  @P0 BRA `(.L_x_3) ;  /* 0x0000000c00380947 */ /* 0x011fea0003800000 */
[----:B------:R-:W-:Y:S01]  /*0100*/  IADD3 R6, P1, PT, R8, 0x20000, RZ ;  /* 0x0002000008067810 */ /* 0x000fe20007f3e0ff */
[----:B------:R-:W-:Y:S01]  /*0110*/  IMAD.MOV.U32 R7, RZ, RZ, R3 ;  /* 0x000000ffff077224 */ /* 0x000fe200078e0003 */
[----:B------:R-:W-:Y:S01]  /*0120*/  LOP3.LUT R9, RZ, R0, RZ, 0x33, !PT ;  /* 0x00000000ff097212 */ /* 0x000fe200078e33ff */
[----:B------:R-:W-:Y:S01]  /*0130*/  BSSY.RECONVERGENT B1, `(.L_x_4) ;  /* 0x0000068000017945 */ /* 0x000fe20003800200 */
[----:B------:R-:W-:Y:S01]  /*0140*/  ISETP.GT.U32.AND P0, PT, R6, UR8, PT ;  /* 0x0000000806007c0c */ /* 0x000fe2000bf04070 */
[----:B------:R-:W-:Y:S02]  /*0150*/  IMAD.X R11, RZ, RZ, R7, P1 ;  /* 0x000000ffff0b7224 */ /* 0x000fe400008e0607 */
[----:B------:R-:W-:-:S03]  /*0160*/  IMAD.MOV.U32 R10, RZ, RZ, RZ ;  /* 0x000000ffff0a7224 */ /* 0x000fc600078e00ff */
[----:B------:R-:W-:-:S04]  /*0170*/  ISETP.GT.U32.AND.EX P0, PT, R11, UR9, PT, P0 ;  /* 0x000000090b007c0c */ /* 0x000fc8000bf04100 */
[----:B------:R-:W-:Y:S02]  /*0180*/  SEL R6, R6, UR8, P0 ;  /* 0x0000000806067c07 */ /* 0x000fe40008000000 */
[----:B------:R-:W-:Y:S02]  /*0190*/  SEL R11, R11, UR9, P0 ;  /* 0x000000090b0b7c07 */ /* 0x000fe40008000000 */
[----:B------:R-:W-:-:S04]  /*01a0*/  IADD3 R2, P0, P1, -R2, R6, R9 ;  /* 0x0000000602027210 */ /* 0x000fc8000791e109 */
[----:B------:R-:W-:Y:S02]  /*01b0*/  IADD3.X R3, PT, PT, ~R3, -0x1, R11, P0, P1 ;  /* 0xffffffff03037810 */ /* 0x000fe400007e250b */
[C---:B------:R-:W-:Y:S02]  /*01c0*/  ISETP.GE.U32.AND P1, PT, R2.reuse, 0x1e0000, PT ;  /* 0x001e00000200780c */ /* 0x040fe40003f26070 */
[----:B------:R-:W-:Y:S02]  /*01d0*/  SHF.R.U64 R6, R2, 0x11, R3 ;  /* 0x0000001102067819 */ /* 0x000fe40000001203 */
[----:B------:R-:W-:Y:S02]  /*01e0*/  ISETP.GE.U32.AND.EX P1, PT, R3, RZ, PT, P1 ;  /* 0x000000ff0300720c */ /* 0x000fe40003f26110 */
[----:B------:R-:W-:-:S04]  /*01f0*/  IADD3 R6, P2, PT, R6, 0x1, RZ ;  /* 0x0000000106067810 */ /* 0x000fc80007f5e0ff */
[----:B------:R-:W-:Y:S02]  /*0200*/  LOP3.LUT R24, R6, 0xf, RZ, 0xc0, !PT ;  /* 0x0000000f06187812 */ /* 0x000fe400078ec0ff */
[----:B------:R-:W-:Y:S02]  /*0210*/  LEA.HI.X R11, R3, RZ, RZ, 0xf, P2 ;  /* 0x000000ff030b7211 */ /* 0x000fe400010f7cff */
[----:B------:R-:W-:-:S04]  /*0220*/  ISETP.NE.U32.AND P0, PT, R24, RZ, PT ;  /* 0x000000ff1800720c */ /* 0x000fc80003f05070 */
[----:B------:R-:W-:Y:S01]  /*0230*/  ISETP.NE.AND.EX P0, PT, RZ, RZ, PT, P0 ;  /* 0x000000ffff00720c */ /* 0x000fe20003f05300 */
[----:B------:R-:W-:-:S12]  /*0240*/  @!P1 BRA `(.L_x_5) ;  /* 0x0000000400589947 */ /* 0x000fd80003800000 */
[----:B------:R-:W0:Y:S01]  /*0250*/  LDCU.64 UR10, c[0x0][0x388] ;  /* 0x00007100ff0a77ac */ /* 0x000e220008000a00 */
[----:B------:R-:W-:-:S04]  /*0260*/  IMAD.WIDE.U32 R2, R4, 0x1000, RZ ;  /* 0x0000100004027825 */ /* 0x000fc800078e00ff */
[----:B------:R-:W-:Y:S02]  /*0270*/  IMAD.SHL.U32 R9, R0, 0x4, RZ ;  /* 0x0000000400097824 */ /* 0x000fe400078e00ff */
[----:B------:R-:W-:-:S03]  /*0280*/  IMAD.MOV.U32 R10, RZ, RZ, RZ ;  /* 0x000000ffff0a7224 */ /* 0x000fc600078e00ff */
[----:B------:R-:W-:Y:S02]  /*0290*/  LOP3.LUT R9, R2, R9, RZ, 0xfc, !PT ;  /* 0x0000000902097212 */ /* 0x000fe400078efcff */
[----:B------:R-:W-:-:S04]  /*02a0*/  SHF.R.U32.HI R2, RZ, 0x1e, R0 ;  /* 0x0000001eff027819 */ /* 0x000fc80000011600 */
[----:B------:R-:W-:Y:S02]  /*02b0*/  LOP3.LUT R2, R3, R2, RZ, 0xfc, !PT ;  /* 0x0000000203027212 */ /* 0x000fe400078efcff */
[----:B0-----:R-:W-:Y:S02]  /*02c0*/  IADD3 R12, P1, PT, R9, UR10, RZ ;  /* 0x0000000a090c7c10 */ /* 0x001fe4000ff3e0ff */
[----:B------:R-:W-:Y:S02]  /*02d0*/  LOP3.LUT R9, R11, 0xffff, RZ, 0xc0, !PT ;  /* 0x0000ffff0b097812 */ /* 0x000fe400078ec0ff */
[----:B------:R-:W-:Y:S02]  /*02e0*/  IADD3 R12, P2, PT, R12, 0x400000, RZ ;  /* 0x004000000c0c7810 */ /* 0x000fe40007f5e0ff */
[----:B------:R-:W-:Y:S02]  /*02f0*/  LOP3.LUT R11, R6, 0xfffffff0, RZ, 0xc0, !PT ;  /* 0xfffffff0060b7812 */ /* 0x000fe400078ec0ff */
[----:B------:R-:W-:-:S09]  /*0300*/  IADD3.X R3, PT, PT, RZ, UR11, R2, P2, P1 ;  /* 0x0000000bff037c10 */ /* 0x000fd200097e2402 */
.L_x_6:
[----:B------:R-:W-:-:S05]  /*0310*/  IMAD.MOV.U32 R2, RZ, RZ, R12 ;  /* 0x000000ffff027224 */ /* 0x000fca00078e000c */
[----:B------:R-:W2:Y:S04]  /*0320*/  LDG.E R25, desc[UR6][R2.64+-0x400000] ;  /* 0xc000000602197981 */ /* 0x000ea8000c1e1900 */
[----:B------:R-:W3:Y:S04]  /*0330*/  LDG.E R23, desc[UR6][R2.64+-0x380000] ;  /* 0xc800000602177981 */ /* 0x000ee8000c1e1900 */
[----:B------:R-:W4:Y:S04]  /*0340*/  LDG.E R22, desc[UR6][R2.64+-0x300000] ;  /* 0xd000000602167981 */ /* 0x000f28000c1e1900 */
[----:B------:R-:W5:Y:S04]  /*0350*/  LDG.E R12, desc[UR6][R2.64+-0x280000] ;  /* 0xd8000006020c7981 */ /* 0x000f68000c1e1900 */
[----:B------:R-:W5:Y:S04]  /*0360*/  LDG.E R21, desc[UR6][R2.64+-0x200000] ;  /* 0xe000000602157981 */ /* 0x000f68000c1e1900 */
[----:B------:R-:W5:Y:S04]  /*0370*/  LDG.E R20, desc[UR6][R2.64+-0x180000] ;  /* 0xe800000602147981 */ /* 0x000f68000c1e1900 */
[----:B------:R-:W5:Y:S04]  /*0380*/  LDG.E R19, desc[UR6][R2.64+-0x100000] ;  /* 0xf000000602137981 */ /* 0x000f68000c1e1900 */
[----:B------:R-:W5:Y:S04]  /*0390*/  LDG.E R18, desc[UR6][R2.64+-0x80000] ;  /* 0xf800000602127981 */ /* 0x000f68000c1e1900 */
[----:B------:R-:W5:Y:S04]  /*03a0*/  LDG.E R17, desc[UR6][R2.64] ;  /* 0x0000000602117981 */ /* 0x000f68000c1e1900 */
[----:B------:R-:W5:Y:S04]  /*03b0*/  LDG.E R16, desc[UR6][R2.64+0x80000] ;  /* 0x0800000602107981 */ /* 0x000f68000c1e1900 */
[----:B------:R-:W5:Y:S04]  /*03c0*/  LDG.E R15, desc[UR6][R2.64+0x100000] ;  /* 0x10000006020f7981 */ /* 0x000f68000c1e1900 */
[----:B------:R-:W5:Y:S01]  /*03d0*/  LDG.E R14, desc[UR6][R2.64+0x180000] ;  /* 0x18000006020e7981 */ /* 0x000f62000c1e1900 */
[----:B-1----:R-:W-:-:S03]  /*03e0*/  I2FP.F32.S32 R10, R10 ;  /* 0x0000000a000a7245 */ /* 0x002fc60000201400 */
[----:B------:R-:W5:Y:S02]  /*03f0*/  LDG.E R13, desc[UR6][R2.64+0x200000] ;  /* 0x20000006020d7981 */ /* 0x000f64000c1e1900 */
[----:B--2---:R-:W-:Y:S02]  /*0400*/  FFMA R25, R25, R25, R10 ;  /* 0x0000001919197223 */ /* 0x004fe4000000000a */
[----:B------:R-:W2:Y:S04]  /*0410*/  LDG.E R10, desc[UR6][R2.64+0x280000] ;  /* 0x28000006020a7981 */ /* 0x000ea8000c1e1900 */
[----:B------:R-:W0:Y:S02]  /*0420*/  F2I.TRUNC.NTZ R25, R25 ;  /* 0x0000001900197305 */ /* 0x000e24000020f100 */
[----:B0-----:R-:W-:-:S05]  /*0430*/  I2FP.F32.S32 R26, R25 ;  /* 0x00000019001a7245 */ /* 0x001fca0000201400 */
[----:B---3--:R-:W-:Y:S02]  /*0440*/  FFMA R26, R23, R23, R26 ;  /* 0x00000017171a7223 */ /* 0x008fe4000000001a */
[----:B------:R-:W3:Y:S04]  /*0450*/  LDG.E R23, desc[UR6][R2.64+0x300000] ;  /* 0x3000000602177981 */ /* 0x000ee8000c1e1900 */
[----:B------:R-:W0:Y:S02]  /*0460*/  F2I.TRUNC.NTZ R26, R26 ;  /* 0x0000001a001a7305 */ /* 0x000e24000020f100 */
[----:B0-----:R-:W-:-:S05]  /*0470*/  I2FP.F32.S32 R27, R26 ;  /* 0x0000001a001b7245 */ /* 0x001fca0000201400 */
[----:B----4-:R-:W-:Y:S02]  /*0480*/  FFMA R27, R22, R22, R27 ;  /* 0x00000016161b7223 */ /* 0x010fe4000000001b */
[----:B------:R-:W4:Y:S04]  /*0490*/  LDG.E R22, desc[UR6][R2.64+0x380000] ;  /* 0x3800000602167981 */ /* 0x000f28000c1e1900 */
[----:B------:R-:W0:Y:S02]  /*04a0*/  F2I.TRUNC.NTZ R27, R27 ;  /* 0x0000001b001b7305 */ /* 0x000e24000020f100 */
[----:B0-----:R-:W-:-:S05]  /*04b0*/  I2FP.F32.S32 R29, R27 ;  /* 0x0000001b001d7245 */ /* 0x001fca0000201400 */
[----:B-----5:R-:W-:-:S06]  /*04c0*/  FFMA R29, R12, R12, R29 ;  /* 0x0000000c0c1d7223 */ /* 0x020fcc000000001d */
[----:B------:R-:W0:Y:S02]  /*04d0*/  F2I.TRUNC.NTZ R29, R29 ;  /* 0x0000001d001d7305 */ /* 0x000e24000020f100 */
[----:B0-----:R-:W-:-:S05]  /*04e0*/  I2FP.F32.S32 R12, R29 ;  /* 0x0000001d000c7245 */ /* 0x001fca0000201400 */
[----:B------:R-:W-:-:S06]  /*04f0*/  FFMA R12, R21, R21, R12 ;  /* 0x00000015150c7223 */ /* 0x000fcc000000000c */
        /* <DEDUP_REMOVED lines=26> */
[----:B--2---:R-:W-:-:S06]  /*06a0*/  FFMA R13, R10, R10, R13 ;  /* 0x0000000a0a0d7223 */ /* 0x004fcc000000000d */
[----:B------:R-:W0:Y:S02]  /*06b0*/  F2I.TRUNC.NTZ R13, R13 ;  /* 0x0000000d000d7305 */ /* 0x000e24000020f100 */
[----:B0-----:R-:W-:-:S05]  /*06c0*/  I2FP.F32.S32 R10, R13 ;  /* 0x0000000d000a7245 */ /* 0x001fca0000201400 */
[----:B---3--:R-:W-:-:S06]  /*06d0*/  FFMA R23, R23, R23, R10 ;  /* 0x0000001717177223 */ /* 0x008fcc000000000a */
[----:B------:R-:W0:Y:S01]  /*06e0*/  F2I.TRUNC.NTZ R23, R23 ;  /* 0x0000001700177305 */ /* 0x000e22000020f100 */
[----:B------:R-:W-:-:S04]  /*06f0*/  IADD3 R11, P1, PT, R11, -0x10, RZ ;  /* 0xfffffff00b0b7810 */ /* 0x000fc80007f3e0ff */
[----:B------:R-:W-:Y:S02]  /*0700*/  IADD3.X R9, PT, PT, R9, -0x1, RZ, P1, !PT ;  /* 0xffffffff09097810 */ /* 0x000fe40000ffe4ff */
[----:B------:R-:W-:Y:S02]  /*0710*/  ISETP.NE.U32.AND P1, PT, R11, RZ, PT ;  /* 0x000000ff0b00720c */ /* 0x000fe40003f25070 */
[----:B0-----:R-:W-:Y:S02]  /*0720*/  I2FP.F32.S32 R17, R23 ;  /* 0x0000001700117245 */ /* 0x001fe40000201400 */
[----:B------:R-:W-:-:S03]  /*0730*/  ISETP.NE.AND.EX P1, PT, R9, RZ, PT, P1 ;  /* 0x000000ff0900720c */ /* 0x000fc60003f25310 */
[----:B----4-:R-:W-:-:S04]  /*0740*/  FFMA R17, R22, R22, R17 ;  /* 0x0000001616117223 */ /* 0x010fc80000000011 */
[----:B------:R0:W1:Y:S01]  /*0750*/  F2I.TRUNC.NTZ R10, R17 ;  /* 0x00000011000a7305 */ /* 0x000062000020f100 */
[----:B------:R-:W-:Y:S02]  /*0760*/  IADD3 R8, P2, PT, R8, 0x200000, RZ ;  /* 0x0020000008087810 */ /* 0x000fe40007f5e0ff */
[----:B------:R-:W-:-:S03]  /*0770*/  IADD3 R12, P3, PT, R2, 0x800000, RZ ;  /* 0x00800000020c7810 */ /* 0x000fc60007f7e0ff */
[----:B------:R-:W-:Y:S02]  /*0780*/  IMAD.X R7, RZ, RZ, R7, P2 ;  /* 0x000000ffff077224 */ /* 0x000fe400010e0607 */
[----:B------:R-:W-:Y:S01]  /*0790*/  IMAD.X R3, RZ, RZ, R3, P3 ;  /* 0x000000ffff037224 */ /* 0x000fe200018e0603 */
[----:B0-----:R-:W-:Y:S07]  /*07a0*/  @P1 BRA `(.L_x_6) ;  /* 0xfffffff800d81947 */ /* 0x001fee000383ffff */
.L_x_5:
[----:B------:R-:W-:Y:S05]  /*07b0*/  BSYNC.RECONVERGENT B1 ;  /* 0x0000000000017941 */ /* 0x000fea0003800200 */
.L_x_4:
[----:B------:R-:W-:Y:S04]  /*07c0*/  BSSY.RECONVERGENT B1, `(.L_x_7) ;  /* 0x0000060000017945 */ /* 0x000fe80003800200 */
[----:B------:R-:W-:Y:S05]  /*07d0*/  @!P0 BRA `(.L_x_8) ;  /* 0x0000000400788947 */ /* 0x000fea0003800000 */
[----:B------:R-:W-:Y:S01]  /*07e0*/  ISETP.GE.U32.AND P0, PT, R24, 0x8, PT ;  /* 0x000000081800780c */ /* 0x000fe20003f06070 */
[----:B------:R-:W-:Y:S01]  /*07f0*/  BSSY.RECONVERGENT B2, `(.L_x_9) ;  /* 0x000002b000027945 */ /* 0x000fe20003800200 */
[----:B------:R-:W-:Y:S02]  /*0800*/  LOP3.LUT R22, R6, 0x7, RZ, 0xc0, !PT ;  /* 0x0000000706167812 */ /* 0x000fe400078ec0ff */
[----:B------:R-:W-:Y:S02]  /*0810*/  ISETP.GE.U32.AND.EX P0, PT, RZ, RZ, PT, P0 ;  /* 0x000000ffff00720c */ /* 0x000fe40003f06100 */
[----:B------:R-:W-:-:S04]  /*0820*/  ISETP.NE.U32.AND P1, PT, R22, RZ, PT ;  /* 0x000000ff1600720c */ /* 0x000fc80003f25070 */
[----:B------:R-:W-:-:S07]  /*0830*/  ISETP.NE.AND.EX P1, PT, RZ, RZ, PT, P1 ;  /* 0x000000ffff00720c */ /* 0x000fce0003f25310 */
[----:B------:R-:W-:Y:S06]  /*0840*/  @!P0 BRA `(.L_x_10) ;  /* 0x0000000000948947 */ /* 0x000fec0003800000 */
[----:B------:R-:W0:Y:S02]  /*0850*/  LDCU.64 UR10, c[0x0][0x388] ;  /* 0x00007100ff0a77ac */ /* 0x000e240008000a00 */
[----:B0-----:R-:W-:-:S04]  /*0860*/  LEA R2, P0, R8, UR10, 0x2 ;  /* 0x0000000a08027c11 */ /* 0x001fc8000f8010ff */
[----:B------:R-:W-:-:S05]  /*0870*/  LEA.HI.X R3, R8, UR11, R7, 0x2, P0 ;  /* 0x0000000b08037c11 */ /* 0x000fca00080f1407 */
[----:B------:R-:W2:Y:S04]  /*0880*/  LDG.E R14, desc[UR6][R2.64] ;  /* 0x00000006020e7981 */ /* 0x000ea8000c1e1900 */
[----:B------:R-:W3:Y:S04]  /*0890*/  LDG.E R16, desc[UR6][R2.64+0x80000] ;  /* 0x0800000602107981 */ /* 0x000ee8000c1e1900 */
[----:B------:R-:W4:Y:S04]  /*08a0*/  LDG.E R18, desc[UR6][R2.64+0x100000] ;  /* 0x1000000602127981 */ /* 0x000f28000c1e1900 */
[----:B------:R-:W5:Y:S04]  /*08b0*/  LDG.E R20, desc[UR6][R2.64+0x180000] ;  /* 0x1800000602147981 */ /* 0x000f68000c1e1900 */
[----:B------:R-:W5:Y:S04]  /*08c0*/  LDG.E R12, desc[UR6][R2.64+0x200000] ;  /* 0x20000006020c7981 */ /* 0x000f68000c1e1900 */
[----:B------:R-:W5:Y:S04]  /*08d0*/  LDG.E R11, desc[UR6][R2.64+0x280000] ;  /* 0x28000006020b7981 */ /* 0x000f68000c1e1900 */
[----:B------:R-:W5:Y:S04]  /*08e0*/  LDG.E R9, desc[UR6][R2.64+0x300000] ;  /* 0x3000000602097981 */ /* 0x000f68000c1e1900 */
[----:B------:R0:W5:Y:S01]  /*08f0*/  LDG.E R13, desc[UR6][R2.64+0x380000] ;  /* 0x38000006020d7981 */ /* 0x000162000c1e1900 */
[----:B-1----:R-:W-:-:S02]  /*0900*/  I2FP.F32.S32 R15, R10 ;  /* 0x0000000a000f7245 */ /* 0x002fc40000201400 */
[----:B------:R-:W-:-:S05]  /*0910*/  IADD3 R8, P0, PT, R8, 0x100000, RZ ;  /* 0x0010000008087810 */ /* 0x000fca0007f1e0ff */
[----:B------:R-:W-:Y:S02]  /*0920*/  IMAD.X R7, RZ, RZ, R7, P0 ;  /* 0x000000ffff077224 */ /* 0x000fe400000e0607 */
[----:B--2---:R-:W-:-:S06]  /*0930*/  FFMA R15, R14, R14, R15 ;  /* 0x0000000e0e0f7223 */ /* 0x004fcc000000000f */
[----:B------:R-:W1:Y:S02]  /*0940*/  F2I.TRUNC.NTZ R15, R15 ;  /* 0x0000000f000f7305 */ /* 0x000e64000020f100 */
[----:B-1----:R-:W-:-:S05]  /*0950*/  I2FP.F32.S32 R17, R15 ;  /* 0x0000000f00117245 */ /* 0x002fca0000201400 */
[----:B---3--:R-:W-:-:S06]  /*0960*/  FFMA R17, R16, R16, R17 ;  /* 0x0000001010117223 */ /* 0x008fcc0000000011 */
[----:B------:R-:W1:Y:S02]  /*0970*/  F2I.TRUNC.NTZ R17, R17 ;  /* 0x0000001100117305 */ /* 0x000e64000020f100 */
[----:B-1----:R-:W-:-:S05]  /*0980*/  I2FP.F32.S32 R19, R17 ;  /* 0x0000001100137245 */ /* 0x002fca0000201400 */
[----:B----4-:R-:W-:-:S06]  /*0990*/  FFMA R19, R18, R18, R19 ;  /* 0x0000001212137223 */ /* 0x010fcc0000000013 */
[----:B------:R-:W1:Y:S02]  /*09a0*/  F2I.TRUNC.NTZ R19, R19 ;  /* 0x0000001300137305 */ /* 0x000e64000020f100 */
[----:B-1----:R-:W-:-:S05]  /*09b0*/  I2FP.F32.S32 R21, R19 ;  /* 0x0000001300157245 */ /* 0x002fca0000201400 */
        /* <DEDUP_REMOVED lines=14> */
.L_x_10:
[----:B------:R-:W-:Y:S05]  /*0aa0*/  BSYNC.RECONVERGENT B2 ;  /* 0x0000000000027941 */ /* 0x000fea0003800200 */
.L_x_9:
        /* <DEDUP_REMOVED lines=8> */
[----:B------:R-:W2:Y:S02]  /*0b30*/  LDCU.64 UR10, c[0x0][0x388] ;  /* 0x00007100ff0a77ac */ /* 0x000ea40008000a00 */
[----:B--2---:R-:W-:-:S04]  /*0b40*/  LEA R2, P0, R8, UR10, 0x2 ;  /* 0x0000000a08027c11 */ /* 0x004fc8000f8010ff */
[----:B------:R-:W-:-:S05]  /*0b50*/  LEA.HI.X R3, R8, UR11, R7, 0x2, P0 ;  /* 0x0000000b08037c11 */ /* 0x000fca00080f1407 */
[----:B------:R-:W2:Y:S04]  /*0b60*/  LDG.E R9, desc[UR6][R2.64] ;  /* 0x0000000602097981 */ /* 0x000ea8000c1e1900 */
[----:B------:R-:W3:Y:S04]  /*0b70*/  LDG.E R11, desc[UR6][R2.64+0x80000] ;  /* 0x08000006020b7981 */ /* 0x000ee8000c1e1900 */
[----:B------:R-:W4:Y:S04]  /*0b80*/  LDG.E R12, desc[UR6][R2.64+0x100000] ;  /* 0x10000006020c7981 */ /* 0x000f28000c1e1900 */
[----:B------:R-:W5:Y:S01]  /*0b90*/  LDG.E R14, desc[UR6][R2.64+0x180000] ;  /* 0x18000006020e7981 */ /* 0x000f62000c1e1900 */
[----:B01----:R-:W-:-:S02]  /*0ba0*/  I2FP.F32.S32 R10, R10 ;  /* 0x0000000a000a7245 */ /* 0x003fc40000201400 */
[----:B------:R-:W-:-:S05]  /*0bb0*/  IADD3 R8, P0, PT, R8, 0x80000, RZ ;  /* 0x0008000008087810 */ /* 0x000fca0007f1e0ff */
[----:B------:R-:W-:Y:S02]  /*0bc0*/  IMAD.X R7, RZ, RZ, R7, P0 ;  /* 0x000000ffff077224 */ /* 0x000fe400000e0607 */
[----:B--2---:R-:W-:-:S06]  /*0bd0*/  FFMA R9, R9, R9, R10 ;  /* 0x0000000909097223 */ /* 0x004fcc000000000a */
[----:B------:R-:W0:Y:S02]  /*0be0*/  F2I.TRUNC.NTZ R9, R9 ;  /* 0x0000000900097305 */ /* 0x000e24000020f100 */
[----:B0-----:R-:W-:-:S05]  /*0bf0*/  I2FP.F32.S32 R10, R9 ;  /* 0x00000009000a7245 */ /* 0x001fca0000201400 */
[----:B---3--:R-:W-:-:S06]  /*0c00*/  FFMA R11, R11, R11, R10 ;  /* 0x0000000b0b0b7223 */ /* 0x008fcc000000000a */
[----:B------:R-:W0:Y:S02]  /*0c10*/  F2I.TRUNC.NTZ R11, R11 ;  /* 0x0000000b000b7305 */ /* 0x000e24000020f100 */
[----:B0-----:R-:W-:-:S05]  /*0c20*/  I2FP.F32.S32 R13, R11 ;  /* 0x0000000b000d7245 */ /* 0x001fca0000201400 */
[----:B----4-:R-:W-:-:S06]  /*0c30*/  FFMA R13, R12, R12, R13 ;  /* 0x0000000c0c0d7223 */ /* 0x010fcc000000000d */
[----:B------:R-:W0:Y:S02]  /*0c40*/  F2I.TRUNC.NTZ R13, R13 ;  /* 0x0000000d000d7305 */ /* 0x000e24000020f100 */
[----:B0-----:R-:W-:-:S05]  /*0c50*/  I2FP.F32.S32 R15, R13 ;  /* 0x0000000d000f7245 */ /* 0x001fca0000201400 */
[----:B-----5:R-:W-:-:S04]  /*0c60*/  FFMA R15, R14, R14, R15 ;  /* 0x0000000e0e0f7223 */ /* 0x020fc8000000000f */
[----:B------:R2:W3:Y:S03]  /*0c70*/  F2I.TRUNC.NTZ R10, R15 ;  /* 0x0000000f000a7305 */ /* 0x0004e6000020f100 */
.L_x_12:
[----:B------:R-:W-:Y:S05]  /*0c80*/  BSYNC.RECONVERGENT B2 ;  /* 0x0000000000027941 */ /* 0x000fea0003800200 */
.L_x_11:
[----:B------:R-:W-:Y:S05]  /*0c90*/  @!P1 BRA `(.L_x_8) ;  /* 0x0000000000489947 */ /* 0x000fea0003800000 */
[----:B------:R-:W4:Y:S01]  /*0ca0*/  LDCU.64 UR10, c[0x0][0x388] ;  /* 0x00007100ff0a77ac */ /* 0x000f220008000a00 */
[----:B------:R-:W-:-:S05]  /*0cb0*/  IADD3 R6, P1, PT, RZ, -R6, RZ ;  /* 0x80000006ff067210 */ /* 0x000fca0007f3e0ff */
[----:B------:R-:W-:Y:S01]  /*0cc0*/  IMAD.X R9, RZ, RZ, -0x1, P1 ;  /* 0xffffffffff097424 */ /* 0x000fe200008e06ff */
[----:B----4-:R-:W-:-:S04]  /*0cd0*/  LEA R11, P0, R8, UR10, 0x2 ;  /* 0x0000000a080b7c11 */ /* 0x010fc8000f8010ff */
[----:B------:R-:W-:-:S09]  /*0ce0*/  LEA.HI.X R8, R8, UR11, R7, 0x2, P0 ;  /* 0x0000000b08087c11 */ /* 0x000fd200080f1407 */
.L_x_13:
[----:B------:R-:W-:Y:S02]  /*0cf0*/  IMAD.MOV.U32 R2, RZ, RZ, R11 ;  /* 0x000000ffff027224 */ /* 0x000fe400078e000b */
[----:B------:R-:W-:-:S05]  /*0d00*/  IMAD.MOV.U32 R3, RZ, RZ, R8 ;  /* 0x000000ffff037224 */ /* 0x000fca00078e0008 */
[----:B----4-:R-:W4:Y:S01]  /*0d10*/  LDG.E R2, desc[UR6][R2.64] ;  /* 0x0000000602027981 */ /* 0x010f22000c1e1900 */
[----:B------:R-:W-:Y:S02]  /*0d20*/  IADD3 R6, P0, PT, R6, 0x1, RZ ;  /* 0x0000000106067810 */ /* 0x000fe40007f1e0ff */
[----:B01-3--:R-:W-:Y:S02]  /*0d30*/  I2FP.F32.S32 R7, R10 ;  /* 0x0000000a00077245 */ /* 0x00bfe40000201400 */
[----:B------:R-:W-:Y:S01]  /*0d40*/  IADD3 R11, P1, PT, R11, 0x80000, RZ ;  /* 0x000800000b0b7810 */ /* 0x000fe20007f3e0ff */
[----:B------:R-:W-:Y:S01]  /*0d50*/  IMAD.X R9, RZ, RZ, R9, P0 ;  /* 0x000000ffff097224 */ /* 0x000fe200000e0609 */
[----:B------:R-:W-:-:S03]  /*0d60*/  ISETP.NE.U32.AND P0, PT, R6, RZ, PT ;  /* 0x000000ff0600720c */ /* 0x000fc60003f05070 */
[----:B------:R-:W-:Y:S01]  /*0d70*/  IMAD.X R8, RZ, RZ, R8, P1 ;  /* 0x000000ffff087224 */ /* 0x000fe200008e0608 */
[----:B------:R-:W-:Y:S01]  /*0d80*/  ISETP.NE.AND.EX P0, PT, R9, RZ, PT, P0 ;  /* 0x000000ff0900720c */ /* 0x000fe20003f05300 */
[----:B----4-:R-:W-:-:S06]  /*0d90*/  FFMA R10, R2, R2, R7 ;  /* 0x00000002020a7223 */ /* 0x010fcc0000000007 */
[----:B------:R-:W4:Y:S06]  /*0da0*/  F2I.TRUNC.NTZ R10, R10 ;  /* 0x0000000a000a7305 */ /* 0x000f2c000020f100 */
[----:B------:R-:W-:Y:S05]  /*0db0*/  @P0 BRA `(.L_x_13) ;  /* 0xfffffffc00cc0947 */ /* 0x000fea000383ffff */
.L_x_8:
[----:B------:R-:W-:Y:S05]  /*0dc0*/  BSYNC.RECONVERGENT B1 ;  /* 0x0000000000017941 */ /* 0x000fea0003800200 */
.L_x_7:
[----:B01-34-:R0:W-:Y:S02]  /*0dd0*/  STS [R5], R10 ;  /* 0x0000000a05007388 */ /* 0x01b1e40000000800 */
.L_x_3:
[----:B------:R-:W-:Y:S05]  /*0de0*/  BSYNC.RECONVERGENT B0 ;  /* 0x0000000000007941 */ /* 0x000fea0003800200 */
.L_x_2:
[----:B------:R-:W-:Y:S01]  /*0df0*/  BAR.SYNC.DEFER_BLOCKING 0x0 ;  /* 0x0000000000007b1d */ /* 0x000fe20000010000 */
[C---:B------:R-:W-:Y:S02]  /*0e00*/  ISETP.GT.U32.AND P0, PT, R0.reuse, 0x1ff, PT ;  /* 0x000001ff0000780c */ /* 0x040fe40003f04070 */
[----:B------:R-:W-:-:S11]  /*0e10*/  ISETP.GT.U32.AND P1, PT, R0, 0xff, PT ;  /* 0x000000ff0000780c */ /* 0x000fd60003f24070 */
[----:B------:R-:W-:Y:S04]  /*0e20*/  @!P0 LDS R2, [R5] ;  /* 0x0000000005028984 */ /* 0x000fe80000000800 */
[----:B------:R-:W1:Y:S02]  /*0e30*/  @!P0 LDS R3, [R5+0x800] ;  /* 0x0008000005038984 */ /* 0x000e640000000800 */
[----:B-1----:R-:W-:-:S05]  /*0e40*/  @!P0 IMAD.IADD R2, R2, 0x1, R3 ;  /* 0x0000000102028824 */ /* 0x002fca00078e0203 */
[----:B------:R-:W-:Y:S01]  /*0e50*/  @!P0 STS [R5], R2 ;  /* 0x0000000205008388 */ /* 0x000fe20000000800 */
[----:B------:R-:W-:Y:S01]  /*0e60*/  BAR.SYNC.DEFER_BLOCKING 0x0 ;  /* 0x0000000000007b1d */ /* 0x000fe20000010000 */
[----:B------:R-:W-:-:S05]  /*0e70*/  ISETP.GT.U32.AND P0, PT, R0, 0x7f, PT ;  /* 0x0000007f0000780c */ /* 0x000fca0003f04070 */
        /* <DEDUP_REMOVED lines=41> */
[----:B------:R-:W-:-:S05]  /*1110*/  ISETP.NE.AND P1, PT, R0, RZ, PT ;  /* 0x000000ff0000720c */ /* 0x000fca0003f25270 */
[----:B------:R-:W-:Y:S04]  /*1120*/  @!P0 LDS R3, [R5] ;  /* 0x0000000005038984 */ /* 0x000fe80000000800 */
[----:B------:R-:W1:Y:S02]  /*1130*/  @!P0 LDS R8, [R5+0x8] ;  /* 0x0000080005088984 */ /* 0x000e640000000800 */
[----:B-1----:R-:W-:-:S05]  /*1140*/  @!P0 IMAD.IADD R8, R3, 0x1, R8 ;  /* 0x0000000103088824 */ /* 0x002fca00078e0208 */
[----:B------:R-:W-:Y:S01]  /*1150*/  @!P0 STS [R5], R8 ;  /* 0x0000000805008388 */ /* 0x000fe20000000800 */
[----:B------:R-:W-:Y:S06]  /*1160*/  BAR.SYNC.DEFER_BLOCKING 0x0 ;  /* 0x0000000000007b1d */ /* 0x000fec0000010000 */
[----:B------:R-:W-:Y:S04]  /*1170*/  @!P1 LDS R0, [R5] ;  /* 0x0000000005009984 */ /* 0x000fe80000000800 */
[----:B------:R-:W1:Y:S02]  /*1180*/  @!P1 LDS R3, [UR4+0x4] ;  /* 0x00000404ff039984 */ /* 0x000e640008000800 */
[----:B-1----:R-:W-:-:S05]  /*1190*/  @!P1 IMAD.IADD R0, R0, 0x1, R3 ;  /* 0x0000000100009824 */ /* 0x002fca00078e0203 */
[----:B------:R1:W-:Y:S01]  /*11a0*/  @!P1 STS [R5], R0 ;  /* 0x0000000005009388 */ /* 0x0003e20000000800 */
[----:B------:R-:W-:Y:S06]  /*11b0*/  BAR.SYNC.DEFER_BLOCKING 0x0 ;  /* 0x0000000000007b1d */ /* 0x000fec0000010000 */
[----:B------:R-:W-:Y:S05]  /*11c0*/  @P1 EXIT ;  /* 0x000000000000194d */ /* 0x000fea0003800000 */
[----:B-1----:R-:W1:Y:S01]  /*11d0*/  LDS R0, [UR4] ;  /* 0x00000004ff007984 */ /* 0x002e620008000800 */
[----:B------:R-:W0:Y:S02]  /*11e0*/  LDC.64 R2, c[0x0][0x380] ;  /* 0x0000e000ff027b82 */ /* 0x000e240000000a00 */
[----:B0-----:R-:W-:Y:S01]  /*11f0*/  IMAD.WIDE.U32 R4, R4, 0x4, R2 ;  /* 0x0000000404047825 */ /* 0x001fe200078e0002 */
[----:B-1----:R-:W-:-:S05]  /*1200*/  I2FP.F32.S32 R3, R0 ;  /* 0x0000000000037245 */ /* 0x002fca0000201400 */
[----:B------:R-:W-:Y:S01]  /*1210*/  STG.E desc[UR6][R4.64], R3 ;  /* 0x0000000304007986 */ /* 0x000fe2000c101906 */
[----:B------:R-:W-:Y:S05]  /*1220*/  EXIT ;  /* 0x000000000000794d */ /* 0x000fea0003800000 */
.L_x_14:
        /* <DEDUP_REMOVED lines=13> */
.L_x_16:


//--------------------- .nv.shared.reserved.0     --------------------------
	.section	.nv.shared.reserved.0,"aw",@nobits
	.weak		__nv_reservedSMEM_offset_0_alias
	.size		__nv_reservedSMEM_offset_0_alias, 0, 64
	.other		__nv_reservedSMEM_offset_0_alias,@"STO_CUDA_RESERVED_SHARED STV_DEFAULT"
__nv_reservedSMEM_offset_0_alias:
	.zero		0
	.zero		64


//--------------------- .nv.shared._Z10rmsnorm_ssILm128ELm1024EEvPfPKfm --------------------------
	.section	.nv.shared._Z10rmsnorm_ssILm128ELm1024EEvPfPKfm,"aw",@nobits
	.sectionflags	@""
	.align	4
.nv.shared._Z10rmsnorm_ssILm128ELm1024EEvPfPKfm:
	.zero		5120


//--------------------- .nv.constant0._Z10rmsnorm_scILm128ELm1024EEvPfPKfS2_fm --------------------------
	.section	.nv.constant0._Z10rmsnorm_scILm128ELm1024EEvPfPKfS2_fm,"a",@progbits
	.sectionflags	@""
	.align	4
.nv.constant0._Z10rmsnorm_scILm128ELm1024EEvPfPKfS2_fm:
	.zero		936


//--------------------- .nv.constant0._Z10rmsnorm_ssILm128ELm1024EEvPfPKfm --------------------------
	.section	.nv.constant0._Z10rmsnorm_ssILm128ELm1024EEvPfPKfm,"a",@progbits
	.sectionflags	@""
	.align	4
.nv.constant0._Z10rmsnorm_ssILm128ELm1024EEvPfPKfm:
	.zero		920


//--------------------- SYMBOLS --------------------------

	.type		.nv.reservedSmem.offset0,@object
	.size		.nv.reservedSmem.offset0,0x4
	.type		.nv.reservedSmem.cap,@object
	.size		.nv.reservedSmem.cap,0x4
